//
// Generated by NVIDIA NVVM Compiler
//
// Compiler Build ID: CL-36424714
// Cuda compilation tools, release 13.0, V13.0.88
// Based on NVVM 20.0.0
//

.version 9.0
.target sm_100
.address_size 64

	// .globl	_Z13adjustWeightsP4Edgei

.visible .entry _Z13adjustWeightsP4Edgei(
	.param .u64 .ptr .align 1 _Z13adjustWeightsP4Edgei_param_0,
	.param .u32 _Z13adjustWeightsP4Edgei_param_1
)
{
	.reg .pred 	%p<2>;
	.reg .b32 	%r<9>;
	.reg .b64 	%rd<5>;

	ld.param.u64 	%rd1, [_Z13adjustWeightsP4Edgei_param_0];
	ld.param.u32 	%r2, [_Z13adjustWeightsP4Edgei_param_1];
	mov.u32 	%r3, %tid.x;
	mov.u32 	%r4, %ctaid.x;
	mov.u32 	%r5, %ntid.x;
	mad.lo.s32 	%r1, %r4, %r5, %r3;
	setp.ge.s32 	%p1, %r1, %r2;
	@%p1 bra 	$L__BB0_2;
	cvta.to.global.u64 	%rd2, %rd1;
	mul.wide.s32 	%rd3, %r1, 16;
	add.s64 	%rd4, %rd2, %rd3;
	ld.global.u32 	%r6, [%rd4+8];
	ld.global.u32 	%r7, [%rd4+12];
	mul.lo.s32 	%r8, %r7, %r6;
	st.global.u32 	[%rd4+8], %r8;
$L__BB0_2:
	ret;

}
	// .globl	_Z14initComponentsPii
.visible .entry _Z14initComponentsPii(
	.param .u64 .ptr .align 1 _Z14initComponentsPii_param_0,
	.param .u32 _Z14initComponentsPii_param_1
)
{
	.reg .pred 	%p<2>;
	.reg .b32 	%r<6>;
	.reg .b64 	%rd<5>;

	ld.param.u64 	%rd1, [_Z14initComponentsPii_param_0];
	ld.param.u32 	%r2, [_Z14initComponentsPii_param_1];
	mov.u32 	%r3, %tid.x;
	mov.u32 	%r4, %ctaid.x;
	mov.u32 	%r5, %ntid.x;
	mad.lo.s32 	%r1, %r4, %r5, %r3;
	setp.ge.s32 	%p1, %r1, %r2;
	@%p1 bra 	$L__BB1_2;
	cvta.to.global.u64 	%rd2, %rd1;
	mul.wide.s32 	%rd3, %r1, 4;
	add.s64 	%rd4, %rd2, %rd3;
	st.global.u32 	[%rd4], %r1;
$L__BB1_2:
	ret;

}
	// .globl	_Z14initCandidatesPyiy
.visible .entry _Z14initCandidatesPyiy(
	.param .u64 .ptr .align 1 _Z14initCandidatesPyiy_param_0,
	.param .u32 _Z14initCandidatesPyiy_param_1,
	.param .u64 _Z14initCandidatesPyiy_param_2
)
{
	.reg .pred 	%p<2>;
	.reg .b32 	%r<6>;
	.reg .b64 	%rd<6>;

	ld.param.u64 	%rd1, [_Z14initCandidatesPyiy_param_0];
	ld.param.u32 	%r2, [_Z14initCandidatesPyiy_param_1];
	ld.param.u64 	%rd2, [_Z14initCandidatesPyiy_param_2];
	mov.u32 	%r3, %tid.x;
	mov.u32 	%r4, %ctaid.x;
	mov.u32 	%r5, %ntid.x;
	mad.lo.s32 	%r1, %r4, %r5, %r3;
	setp.ge.s32 	%p1, %r1, %r2;
	@%p1 bra 	$L__BB2_2;
	cvta.to.global.u64 	%rd3, %rd1;
	mul.wide.s32 	%rd4, %r1, 8;
	add.s64 	%rd5, %rd3, %rd4;
	st.global.u64 	[%rd5], %rd2;
$L__BB2_2:
	ret;

}
	// .globl	_Z21findMinEdgeCandidatesP4EdgeiPiPy
.visible .entry _Z21findMinEdgeCandidatesP4EdgeiPiPy(
	.param .u64 .ptr .align 1 _Z21findMinEdgeCandidatesP4EdgeiPiPy_param_0,
	.param .u32 _Z21findMinEdgeCandidatesP4EdgeiPiPy_param_1,
	.param .u64 .ptr .align 1 _Z21findMinEdgeCandidatesP4EdgeiPiPy_param_2,
	.param .u64 .ptr .align 1 _Z21findMinEdgeCandidatesP4EdgeiPiPy_param_3
)
{
	.reg .pred 	%p<7>;
	.reg .b32 	%r<22>;
	.reg .b64 	%rd<43>;

	ld.param.u64 	%rd15, [_Z21findMinEdgeCandidatesP4EdgeiPiPy_param_0];
	ld.param.u32 	%r14, [_Z21findMinEdgeCandidatesP4EdgeiPiPy_param_1];
	ld.param.u64 	%rd17, [_Z21findMinEdgeCandidatesP4EdgeiPiPy_param_2];
	ld.param.u64 	%rd16, [_Z21findMinEdgeCandidatesP4EdgeiPiPy_param_3];
	cvta.to.global.u64 	%rd1, %rd17;
	mov.u32 	%r15, %tid.x;
	mov.u32 	%r16, %ctaid.x;
	mov.u32 	%r17, %ntid.x;
	mad.lo.s32 	%r1, %r16, %r17, %r15;
	setp.ge.s32 	%p1, %r1, %r14;
	@%p1 bra 	$L__BB3_6;
	cvta.to.global.u64 	%rd18, %rd15;
	mul.wide.s32 	%rd19, %r1, 16;
	add.s64 	%rd2, %rd18, %rd19;
	ld.global.u32 	%r18, [%rd2];
	ld.global.u32 	%r21, [%rd2+4];
	cvt.s64.s32 	%rd42, %r21;
	cvt.s64.s32 	%rd39, %r18;
	mul.wide.s32 	%rd20, %r18, 4;
	add.s64 	%rd40, %rd1, %rd20;
	ld.global.u32 	%r19, [%rd40];
	setp.eq.s32 	%p2, %r18, %r19;
	@%p2 bra 	$L__BB3_2;
	bra.uni 	$L__BB3_7;
$L__BB3_2:
	shl.b64 	%rd24, %rd42, 2;
	add.s64 	%rd41, %rd1, %rd24;
	ld.global.u32 	%r20, [%rd41];
	setp.eq.s32 	%p4, %r21, %r20;
	@%p4 bra 	$L__BB3_4;
$L__BB3_3:
	mul.wide.s32 	%rd25, %r20, 4;
	add.s64 	%rd26, %rd1, %rd25;
	ld.global.u32 	%r21, [%rd26];
	st.global.u32 	[%rd41], %r21;
	cvt.s64.s32 	%rd42, %r21;
	mul.wide.s32 	%rd27, %r21, 4;
	add.s64 	%rd41, %rd1, %rd27;
	ld.global.u32 	%r20, [%rd41];
	setp.ne.s32 	%p5, %r21, %r20;
	@%p5 bra 	$L__BB3_3;
$L__BB3_4:
	setp.eq.s32 	%p6, %r18, %r21;
	@%p6 bra 	$L__BB3_6;
	cvta.to.global.u64 	%rd28, %rd16;
	ld.global.u32 	%rd29, [%rd2+8];
	shl.b64 	%rd30, %rd29, 32;
	cvt.u64.u32 	%rd31, %r1;
	or.b64  	%rd32, %rd30, %rd31;
	shl.b64 	%rd33, %rd39, 3;
	add.s64 	%rd34, %rd28, %rd33;
	atom.global.min.u64 	%rd35, [%rd34], %rd32;
	shl.b64 	%rd36, %rd42, 3;
	add.s64 	%rd37, %rd28, %rd36;
	atom.global.min.u64 	%rd38, [%rd37], %rd32;
$L__BB3_6:
	ret;
$L__BB3_7:
	mul.wide.s32 	%rd21, %r19, 4;
	add.s64 	%rd22, %rd1, %rd21;
	ld.global.u32 	%r18, [%rd22];
	st.global.u32 	[%rd40], %r18;
	cvt.s64.s32 	%rd39, %r18;
	mul.wide.s32 	%rd23, %r18, 4;
	add.s64 	%rd40, %rd1, %rd23;
	ld.global.u32 	%r19, [%rd40];
	setp.eq.s32 	%p3, %r18, %r19;
	@%p3 bra 	$L__BB3_2;
	bra.uni 	$L__BB3_7;

}
	// .globl	_Z15unionComponentsP4EdgePiPyiS1_S1_y
.visible .entry _Z15unionComponentsP4EdgePiPyiS1_S1_y(
	.param .u64 .ptr .align 1 _Z15unionComponentsP4EdgePiPyiS1_S1_y_param_0,
	.param .u64 .ptr .align 1 _Z15unionComponentsP4EdgePiPyiS1_S1_y_param_1,
	.param .u64 .ptr .align 1 _Z15unionComponentsP4EdgePiPyiS1_S1_y_param_2,
	.param .u32 _Z15unionComponentsP4EdgePiPyiS1_S1_y_param_3,
	.param .u64 .ptr .align 1 _Z15unionComponentsP4EdgePiPyiS1_S1_y_param_4,
	.param .u64 .ptr .align 1 _Z15unionComponentsP4EdgePiPyiS1_S1_y_param_5,
	.param .u64 _Z15unionComponentsP4EdgePiPyiS1_S1_y_param_6
)
{
	.reg .pred 	%p<10>;
	.reg .b32 	%r<29>;
	.reg .b64 	%rd<38>;

	ld.param.u64 	%rd10, [_Z15unionComponentsP4EdgePiPyiS1_S1_y_param_0];
	ld.param.u64 	%rd15, [_Z15unionComponentsP4EdgePiPyiS1_S1_y_param_1];
	ld.param.u64 	%rd11, [_Z15unionComponentsP4EdgePiPyiS1_S1_y_param_2];
	ld.param.u32 	%r14, [_Z15unionComponentsP4EdgePiPyiS1_S1_y_param_3];
	ld.param.u64 	%rd12, [_Z15unionComponentsP4EdgePiPyiS1_S1_y_param_4];
	ld.param.u64 	%rd13, [_Z15unionComponentsP4EdgePiPyiS1_S1_y_param_5];
	ld.param.u64 	%rd14, [_Z15unionComponentsP4EdgePiPyiS1_S1_y_param_6];
	cvta.to.global.u64 	%rd1, %rd15;
	mov.u32 	%r15, %tid.x;
	mov.u32 	%r16, %ctaid.x;
	mov.u32 	%r17, %ntid.x;
	mad.lo.s32 	%r1, %r16, %r17, %r15;
	setp.ge.s32 	%p1, %r1, %r14;
	@%p1 bra 	$L__BB4_9;
	mul.wide.s32 	%rd16, %r1, 4;
	add.s64 	%rd17, %rd1, %rd16;
	ld.global.u32 	%r18, [%rd17];
	setp.ne.s32 	%p2, %r18, %r1;
	@%p2 bra 	$L__BB4_9;
	cvta.to.global.u64 	%rd18, %rd11;
	mul.wide.s32 	%rd19, %r1, 8;
	add.s64 	%rd20, %rd18, %rd19;
	ld.global.u64 	%rd2, [%rd20];
	setp.eq.s64 	%p3, %rd2, %rd14;
	@%p3 bra 	$L__BB4_9;
	shl.b64 	%rd21, %rd2, 32;
	shr.s64 	%rd22, %rd21, 28;
	cvta.to.global.u64 	%rd23, %rd10;
	add.s64 	%rd3, %rd23, %rd22;
	ld.global.u32 	%r25, [%rd3];
	ld.global.u32 	%r28, [%rd3+4];
	mul.wide.s32 	%rd24, %r25, 4;
	add.s64 	%rd36, %rd1, %rd24;
	ld.global.u32 	%r26, [%rd36];
	setp.eq.s32 	%p4, %r25, %r26;
	@%p4 bra 	$L__BB4_4;
	bra.uni 	$L__BB4_10;
$L__BB4_4:
	mul.wide.s32 	%rd28, %r28, 4;
	add.s64 	%rd37, %rd1, %rd28;
	ld.global.u32 	%r27, [%rd37];
	setp.eq.s32 	%p6, %r28, %r27;
	@%p6 bra 	$L__BB4_6;
$L__BB4_5:
	mul.wide.s32 	%rd29, %r27, 4;
	add.s64 	%rd30, %rd1, %rd29;
	ld.global.u32 	%r28, [%rd30];
	st.global.u32 	[%rd37], %r28;
	mul.wide.s32 	%rd31, %r28, 4;
	add.s64 	%rd37, %rd1, %rd31;
	ld.global.u32 	%r27, [%rd37];
	setp.ne.s32 	%p7, %r28, %r27;
	@%p7 bra 	$L__BB4_5;
$L__BB4_6:
	setp.eq.s32 	%p8, %r25, %r28;
	@%p8 bra 	$L__BB4_9;
	min.s32 	%r19, %r25, %r28;
	max.s32 	%r20, %r25, %r28;
	mul.wide.s32 	%rd32, %r20, 4;
	add.s64 	%rd33, %rd1, %rd32;
	atom.relaxed.global.cas.b32 	%r21, [%rd33], %r20, %r19;
	setp.ne.s32 	%p9, %r21, %r20;
	@%p9 bra 	$L__BB4_9;
	cvta.to.global.u64 	%rd34, %rd13;
	atom.global.add.u32 	%r22, [%rd34], 1;
	ld.global.u32 	%r23, [%rd3+8];
	cvta.to.global.u64 	%rd35, %rd12;
	atom.global.add.u32 	%r24, [%rd35], %r23;
$L__BB4_9:
	ret;
$L__BB4_10:
	mul.wide.s32 	%rd25, %r26, 4;
	add.s64 	%rd26, %rd1, %rd25;
	ld.global.u32 	%r25, [%rd26];
	st.global.u32 	[%rd36], %r25;
	mul.wide.s32 	%rd27, %r25, 4;
	add.s64 	%rd36, %rd1, %rd27;
	ld.global.u32 	%r26, [%rd36];
	setp.eq.s32 	%p5, %r25, %r26;
	@%p5 bra 	$L__BB4_4;
	bra.uni 	$L__BB4_10;

}
	// .globl	_Z18compressComponentsPii
.visible .entry _Z18compressComponentsPii(
	.param .u64 .ptr .align 1 _Z18compressComponentsPii_param_0,
	.param .u32 _Z18compressComponentsPii_param_1
)
{
	.reg .pred 	%p<4>;
	.reg .b32 	%r<11>;
	.reg .b64 	%rd<9>;

	ld.param.u64 	%rd3, [_Z18compressComponentsPii_param_0];
	ld.param.u32 	%r5, [_Z18compressComponentsPii_param_1];
	cvta.to.global.u64 	%rd1, %rd3;
	mov.u32 	%r6, %tid.x;
	mov.u32 	%r7, %ctaid.x;
	mov.u32 	%r8, %ntid.x;
	mad.lo.s32 	%r1, %r7, %r8, %r6;
	setp.ge.s32 	%p1, %r1, %r5;
	@%p1 bra 	$L__BB5_3;
	mul.wide.s32 	%rd4, %r1, 4;
	add.s64 	%rd2, %rd1, %rd4;
	ld.global.u32 	%r9, [%rd2];
	mul.wide.s32 	%rd5, %r9, 4;
	add.s64 	%rd6, %rd1, %rd5;
	ld.global.u32 	%r10, [%rd6];
	setp.eq.s32 	%p2, %r9, %r10;
	@%p2 bra 	$L__BB5_3;
$L__BB5_2:
	st.global.u32 	[%rd2], %r10;
	mul.wide.s32 	%rd7, %r10, 4;
	add.s64 	%rd8, %rd1, %rd7;
	ld.global.u32 	%r4, [%rd8];
	setp.ne.s32 	%p3, %r10, %r4;
	mov.u32 	%r10, %r4;
	@%p3 bra 	$L__BB5_2;
$L__BB5_3:
	ret;

}


// ===== COMPILED SASS (sm_100) =====

	.target	sm_100

	.elftype	@"ET_EXEC"


//--------------------- .note.nv.tkinfo           --------------------------
	.section	.note.nv.tkinfo,"",@"SHT_NOTE"
	.sectionflags	@"SHF_NOTE_NV_TKINFO"
	.tkinfo
        /*0018*/ 	.word	0x00000002
        /*0030*/ 	.string	""
        /*0030*/ 	.string	"ptxas"
        /*0030*/ 	.string	"Cuda compilation tools, release 13.0, V13.0.88"
        /*0030*/ 	.string	"Build cuda_13.0.r13.0/compiler.36424714_0"
        /*0030*/ 	.string	"-arch sm_100 -m 64 "



//--------------------- .note.nv.cuinfo           --------------------------
	.section	.note.nv.cuinfo,"",@"SHT_NOTE"
	.sectionflags	@"SHF_NOTE_NV_CUINFO"
        /*0018*/ 	.short	0x0002
        /*001a*/ 	.short	0x0064
        /*001c*/ 	.short	0x0082
	.zero		2


//--------------------- .nv.info                  --------------------------
	.section	.nv.info,"",@"SHT_CUDA_INFO"
	.align	4


	//----- nvinfo : EIATTR_REGCOUNT
	.align		4
        /*0000*/ 	.byte	0x04, 0x2f
        /*0002*/ 	.short	(.L_1 - .L_0)
	.align		4
.L_0:
        /*0004*/ 	.word	index@(_Z13adjustWeightsP4Edgei)
        /*0008*/ 	.word	0x00000008


	//----- nvinfo : EIATTR_FRAME_SIZE
	.align		4
.L_1:
        /*000c*/ 	.byte	0x04, 0x11
        /*000e*/ 	.short	(.L_3 - .L_2)
	.align		4
.L_2:
        /*0010*/ 	.word	index@(_Z13adjustWeightsP4Edgei)
        /*0014*/ 	.word	0x00000000


	//----- nvinfo : EIATTR_REGCOUNT
	.align		4
.L_3:
        /*0018*/ 	.byte	0x04, 0x2f
        /*001a*/ 	.short	(.L_5 - .L_4)
	.align		4
.L_4:
        /*001c*/ 	.word	index@(_Z14initComponentsPii)
        /*0020*/ 	.word	0x00000008


	//----- nvinfo : EIATTR_FRAME_SIZE
	.align		4
.L_5:
        /*0024*/ 	.byte	0x04, 0x11
        /*0026*/ 	.short	(.L_7 - .L_6)
	.align		4
.L_6:
        /*0028*/ 	.word	index@(_Z14initComponentsPii)
        /*002c*/ 	.word	0x00000000


	//----- nvinfo : EIATTR_REGCOUNT
	.align		4
.L_7:
        /*0030*/ 	.byte	0x04, 0x2f
        /*0032*/ 	.short	(.L_9 - .L_8)
	.align		4
.L_8:
        /*0034*/ 	.word	index@(_Z14initCandidatesPyiy)
        /*0038*/ 	.word	0x0000000a


	//----- nvinfo : EIATTR_FRAME_SIZE
	.align		4
.L_9:
        /*003c*/ 	.byte	0x04, 0x11
        /*003e*/ 	.short	(.L_11 - .L_10)
	.align		4
.L_10:
        /*0040*/ 	.word	index@(_Z14initCandidatesPyiy)
        /*0044*/ 	.word	0x00000000


	//----- nvinfo : EIATTR_REGCOUNT
	.align		4
.L_11:
        /*0048*/ 	.byte	0x04, 0x2f
        /*004a*/ 	.short	(.L_13 - .L_12)
	.align		4
.L_12:
        /*004c*/ 	.word	index@(_Z21findMinEdgeCandidatesP4EdgeiPiPy)
        /*0050*/ 	.word	0x00000014


	//----- nvinfo : EIATTR_FRAME_SIZE
	.align		4
.L_13:
        /*0054*/ 	.byte	0x04, 0x11
        /*0056*/ 	.short	(.L_15 - .L_14)
	.align		4
.L_14:
        /*0058*/ 	.word	index@(_Z21findMinEdgeCandidatesP4EdgeiPiPy)
        /*005c*/ 	.word	0x00000000


	//----- nvinfo : EIATTR_REGCOUNT
	.align		4
.L_15:
        /*0060*/ 	.byte	0x04, 0x2f
        /*0062*/ 	.short	(.L_17 - .L_16)
	.align		4
.L_16:
        /*0064*/ 	.word	index@(_Z15unionComponentsP4EdgePiPyiS1_S1_y)
        /*0068*/ 	.word	0x0000000e


	//----- nvinfo : EIATTR_FRAME_SIZE
	.align		4
.L_17:
        /*006c*/ 	.byte	0x04, 0x11
        /*006e*/ 	.short	(.L_19 - .L_18)
	.align		4
.L_18:
        /*0070*/ 	.word	index@(_Z15unionComponentsP4EdgePiPyiS1_S1_y)
        /*0074*/ 	.word	0x00000000


	//----- nvinfo : EIATTR_REGCOUNT
	.align		4
.L_19:
        /*0078*/ 	.byte	0x04, 0x2f
        /*007a*/ 	.short	(.L_21 - .L_20)
	.align		4
.L_20:
        /*007c*/ 	.word	index@(_Z18compressComponentsPii)
        /*0080*/ 	.word	0x0000000c


	//----- nvinfo : EIATTR_FRAME_SIZE
	.align		4
.L_21:
        /*0084*/ 	.byte	0x04, 0x11
        /*0086*/ 	.short	(.L_23 - .L_22)
	.align		4
.L_22:
        /*0088*/ 	.word	index@(_Z18compressComponentsPii)
        /*008c*/ 	.word	0x00000000


	//----- nvinfo : EIATTR_MIN_STACK_SIZE
	.align		4
.L_23:
        /*0090*/ 	.byte	0x04, 0x12
        /*0092*/ 	.short	(.L_25 - .L_24)
	.align		4
.L_24:
        /*0094*/ 	.word	index@(_Z18compressComponentsPii)
        /*0098*/ 	.word	0x00000000


	//----- nvinfo : EIATTR_MIN_STACK_SIZE
	.align		4
.L_25:
        /*009c*/ 	.byte	0x04, 0x12
        /*009e*/ 	.short	(.L_27 - .L_26)
	.align		4
.L_26:
        /*00a0*/ 	.word	index@(_Z15unionComponentsP4EdgePiPyiS1_S1_y)
        /*00a4*/ 	.word	0x00000000


	//----- nvinfo : EIATTR_MIN_STACK_SIZE
	.align		4
.L_27:
        /*00a8*/ 	.byte	0x04, 0x12
        /*00aa*/ 	.short	(.L_29 - .L_28)
	.align		4
.L_28:
        /*00ac*/ 	.word	index@(_Z21findMinEdgeCandidatesP4EdgeiPiPy)
        /*00b0*/ 	.word	0x00000000


	//----- nvinfo : EIATTR_MIN_STACK_SIZE
	.align		4
.L_29:
        /*00b4*/ 	.byte	0x04, 0x12
        /*00b6*/ 	.short	(.L_31 - .L_30)
	.align		4
.L_30:
        /*00b8*/ 	.word	index@(_Z14initCandidatesPyiy)
        /*00bc*/ 	.word	0x00000000


	//----- nvinfo : EIATTR_MIN_STACK_SIZE
	.align		4
.L_31:
        /*00c0*/ 	.byte	0x04, 0x12
        /*00c2*/ 	.short	(.L_33 - .L_32)
	.align		4
.L_32:
        /*00c4*/ 	.word	index@(_Z14initComponentsPii)
        /*00c8*/ 	.word	0x00000000


	//----- nvinfo : EIATTR_MIN_STACK_SIZE
	.align		4
.L_33:
        /*00cc*/ 	.byte	0x04, 0x12
        /*00ce*/ 	.short	(.L_35 - .L_34)
	.align		4
.L_34:
        /*00d0*/ 	.word	index@(_Z13adjustWeightsP4Edgei)
        /*00d4*/ 	.word	0x00000000
.L_35:


//--------------------- .nv.compat                --------------------------
	.section	.nv.compat,"",@"SHT_CUDA_COMPAT_INFO"
	.align	4
        /*0000*/ 	.byte	0x02, 0x09, 0x00, 0x00, 0x02, 0x02, 0x01, 0x00, 0x02, 0x05, 0x05, 0x00, 0x03, 0x07, 0x01, 0x01
        /*0010*/ 	.byte	0x02, 0x03, 0x00, 0x00, 0x02, 0x06, 0x01, 0x00, 0x04, 0x0b, 0x08, 0x00, 0x09, 0x00, 0x00, 0x00
        /*0020*/ 	.byte	0x00, 0x00, 0x00, 0x00


//--------------------- .nv.info._Z18compressComponentsPii --------------------------
	.section	.nv.info._Z18compressComponentsPii,"",@"SHT_CUDA_INFO"
	.sectionflags	@""
	.align	4


	//----- nvinfo : EIATTR_CUDA_API_VERSION
	.align		4
        /*0000*/ 	.byte	0x04, 0x37
        /*0002*/ 	.short	(.L_37 - .L_36)
.L_36:
        /*0004*/ 	.word	0x00000082


	//----- nvinfo : EIATTR_KPARAM_INFO
	.align		4
.L_37:
        /*0008*/ 	.byte	0x04, 0x17
        /*000a*/ 	.short	(.L_39 - .L_38)
.L_38:
        /*000c*/ 	.word	0x00000000
        /*0010*/ 	.short	0x0001
        /*0012*/ 	.short	0x0008
        /*0014*/ 	.byte	0x00, 0xf0, 0x11, 0x00


	//----- nvinfo : EIATTR_KPARAM_INFO
	.align		4
.L_39:
        /*0018*/ 	.byte	0x04, 0x17
        /*001a*/ 	.short	(.L_41 - .L_40)
.L_40:
        /*001c*/ 	.word	0x00000000
        /*0020*/ 	.short	0x0000
        /*0022*/ 	.short	0x0000
        /*0024*/ 	.byte	0x00, 0xf5, 0x21, 0x00


	//----- nvinfo : EIATTR_SPARSE_MMA_MASK
	.align		4
.L_41:
        /*0028*/ 	.byte	0x03, 0x50
        /*002a*/ 	.short	0x0000


	//----- nvinfo : EIATTR_MAXREG_COUNT
	.align		4
        /*002c*/ 	.byte	0x03, 0x1b
        /*002e*/ 	.short	0x00ff


	//----- nvinfo : EIATTR_MERCURY_ISA_VERSION
	.align		4
        /*0030*/ 	.byte	0x03, 0x5f
        /*0032*/ 	.short	0x0101


	//----- nvinfo : EIATTR_VRC_CTA_INIT_COUNT
	.align		4
        /*0034*/ 	.byte	0x02, 0x4a
	.zero		1
	.zero		1


	//----- nvinfo : EIATTR_EXIT_INSTR_OFFSETS
	.align		4
        /*0038*/ 	.byte	0x04, 0x1c
        /*003a*/ 	.short	(.L_43 - .L_42)


	//   ....[0]....
.L_42:
        /*003c*/ 	.word	0x00000070


	//   ....[1]....
        /*0040*/ 	.word	0x000000f0


	//   ....[2]....
        /*0044*/ 	.word	0x00000170


	//----- nvinfo : EIATTR_CRS_STACK_SIZE
	.align		4
.L_43:
        /*0048*/ 	.byte	0x04, 0x1e
        /*004a*/ 	.short	(.L_45 - .L_44)
.L_44:
        /*004c*/ 	.word	0x00000000


	//----- nvinfo : EIATTR_CBANK_PARAM_SIZE
	.align		4
.L_45:
        /*0050*/ 	.byte	0x03, 0x19
        /*0052*/ 	.short	0x000c


	//----- nvinfo : EIATTR_PARAM_CBANK
	.align		4
        /*0054*/ 	.byte	0x04, 0x0a
        /*0056*/ 	.short	(.L_47 - .L_46)
	.align		4
.L_46:
        /*0058*/ 	.word	index@(.nv.constant0._Z18compressComponentsPii)
        /*005c*/ 	.short	0x0380
        /*005e*/ 	.short	0x000c


	//----- nvinfo : EIATTR_SW_WAR
	.align		4
.L_47:
        /*0060*/ 	.byte	0x04, 0x36
        /*0062*/ 	.short	(.L_49 - .L_48)
.L_48:
        /*0064*/ 	.word	0x00000008
.L_49:


//--------------------- .nv.info._Z15unionComponentsP4EdgePiPyiS1_S1_y --------------------------
	.section	.nv.info._Z15unionComponentsP4EdgePiPyiS1_S1_y,"",@"SHT_CUDA_INFO"
	.sectionflags	@""
	.align	4


	//----- nvinfo : EIATTR_CUDA_API_VERSION
	.align		4
        /*0000*/ 	.byte	0x04, 0x37
        /*0002*/ 	.short	(.L_51 - .L_50)
.L_50:
        /*0004*/ 	.word	0x00000082


	//----- nvinfo : EIATTR_KPARAM_INFO
	.align		4
.L_51:
        /*0008*/ 	.byte	0x04, 0x17
        /*000a*/ 	.short	(.L_53 - .L_52)
.L_52:
        /*000c*/ 	.word	0x00000000
        /*0010*/ 	.short	0x0006
        /*0012*/ 	.short	0x0030
        /*0014*/ 	.byte	0x00, 0xf0, 0x21, 0x00


	//----- nvinfo : EIATTR_KPARAM_INFO
	.align		4
.L_53:
        /*0018*/ 	.byte	0x04, 0x17
        /*001a*/ 	.short	(.L_55 - .L_54)
.L_54:
        /*001c*/ 	.word	0x00000000
        /*0020*/ 	.short	0x0005
        /*0022*/ 	.short	0x0028
        /*0024*/ 	.byte	0x00, 0xf5, 0x21, 0x00


	//----- nvinfo : EIATTR_KPARAM_INFO
	.align		4
.L_55:
        /*0028*/ 	.byte	0x04, 0x17
        /*002a*/ 	.short	(.L_57 - .L_56)
.L_56:
        /*002c*/ 	.word	0x00000000
        /*0030*/ 	.short	0x0004
        /*0032*/ 	.short	0x0020
        /*0034*/ 	.byte	0x00, 0xf5, 0x21, 0x00


	//----- nvinfo : EIATTR_KPARAM_INFO
	.align		4
.L_57:
        /*0038*/ 	.byte	0x04, 0x17
        /*003a*/ 	.short	(.L_59 - .L_58)
.L_58:
        /*003c*/ 	.word	0x00000000
        /*0040*/ 	.short	0x0003
        /*0042*/ 	.short	0x0018
        /*0044*/ 	.byte	0x00, 0xf0, 0x11, 0x00


	//----- nvinfo : EIATTR_KPARAM_INFO
	.align		4
.L_59:
        /*0048*/ 	.byte	0x04, 0x17
        /*004a*/ 	.short	(.L_61 - .L_60)
.L_60:
        /*004c*/ 	.word	0x00000000
        /*0050*/ 	.short	0x0002
        /*0052*/ 	.short	0x0010
        /*0054*/ 	.byte	0x00, 0xf5, 0x21, 0x00


	//----- nvinfo : EIATTR_KPARAM_INFO
	.align		4
.L_61:
        /*0058*/ 	.byte	0x04, 0x17
        /*005a*/ 	.short	(.L_63 - .L_62)
.L_62:
        /*005c*/ 	.word	0x00000000
        /*0060*/ 	.short	0x0001
        /*0062*/ 	.short	0x0008
        /*0064*/ 	.byte	0x00, 0xf5, 0x21, 0x00


	//----- nvinfo : EIATTR_KPARAM_INFO
	.align		4
.L_63:
        /*0068*/ 	.byte	0x04, 0x17
        /*006a*/ 	.short	(.L_65 - .L_64)
.L_64:
        /*006c*/ 	.word	0x00000000
        /*0070*/ 	.short	0x0000
        /*0072*/ 	.short	0x0000
        /*0074*/ 	.byte	0x00, 0xf5, 0x21, 0x00


	//----- nvinfo : EIATTR_SPARSE_MMA_MASK
	.align		4
.L_65:
        /*0078*/ 	.byte	0x03, 0x50
        /*007a*/ 	.short	0x0000


	//----- nvinfo : EIATTR_MAXREG_COUNT
	.align		4
        /*007c*/ 	.byte	0x03, 0x1b
        /*007e*/ 	.short	0x00ff


	//----- nvinfo : EIATTR_MERCURY_ISA_VERSION
	.align		4
        /*0080*/ 	.byte	0x03, 0x5f
        /*0082*/ 	.short	0x0101


	//----- nvinfo : EIATTR_INT_WARP_WIDE_INSTR_OFFSETS
	.align		4
        /*0084*/ 	.byte	0x04, 0x31
        /*0086*/ 	.short	(.L_67 - .L_66)


	//   ....[0]....
.L_66:
        /*0088*/ 	.word	0x00000430


	//   ....[1]....
        /*008c*/ 	.word	0x000004a0


	//----- nvinfo : EIATTR_VRC_CTA_INIT_COUNT
	.align		4
.L_67:
        /*0090*/ 	.byte	0x02, 0x4a
	.zero		1
	.zero		1


	//----- nvinfo : EIATTR_EXIT_INSTR_OFFSETS
	.align		4
        /*0094*/ 	.byte	0x04, 0x1c
        /*0096*/ 	.short	(.L_69 - .L_68)


	//   ....[0]....
.L_68:
        /*0098*/ 	.word	0x00000070


	//   ....[1]....
        /*009c*/ 	.word	0x000000d0


	//   ....[2]....
        /*00a0*/ 	.word	0x00000140


	//   ....[3]....
        /*00a4*/ 	.word	0x000003a0


	//   ....[4]....
        /*00a8*/ 	.word	0x00000400


	//   ....[5]....
        /*00ac*/ 	.word	0x000004d0


	//----- nvinfo : EIATTR_CRS_STACK_SIZE
	.align		4
.L_69:
        /*00b0*/ 	.byte	0x04, 0x1e
        /*00b2*/ 	.short	(.L_71 - .L_70)
.L_70:
        /*00b4*/ 	.word	0x00000000


	//----- nvinfo : EIATTR_CBANK_PARAM_SIZE
	.align		4
.L_71:
        /*00b8*/ 	.byte	0x03, 0x19
        /*00ba*/ 	.short	0x0038


	//----- nvinfo : EIATTR_PARAM_CBANK
	.align		4
        /*00bc*/ 	.byte	0x04, 0x0a
        /*00be*/ 	.short	(.L_73 - .L_72)
	.align		4
.L_72:
        /*00c0*/ 	.word	index@(.nv.constant0._Z15unionComponentsP4EdgePiPyiS1_S1_y)
        /*00c4*/ 	.short	0x0380
        /*00c6*/ 	.short	0x0038


	//----- nvinfo : EIATTR_SW_WAR
	.align		4
.L_73:
        /*00c8*/ 	.byte	0x04, 0x36
        /*00ca*/ 	.short	(.L_75 - .L_74)
.L_74:
        /*00cc*/ 	.word	0x00000008
.L_75:


//--------------------- .nv.info._Z21findMinEdgeCandidatesP4EdgeiPiPy --------------------------
	.section	.nv.info._Z21findMinEdgeCandidatesP4EdgeiPiPy,"",@"SHT_CUDA_INFO"
	.sectionflags	@""
	.align	4


	//----- nvinfo : EIATTR_CUDA_API_VERSION
	.align		4
        /*0000*/ 	.byte	0x04, 0x37
        /*0002*/ 	.short	(.L_77 - .L_76)
.L_76:
        /*0004*/ 	.word	0x00000082


	//----- nvinfo : EIATTR_KPARAM_INFO
	.align		4
.L_77:
        /*0008*/ 	.byte	0x04, 0x17
        /*000a*/ 	.short	(.L_79 - .L_78)
.L_78:
        /*000c*/ 	.word	0x00000000
        /*0010*/ 	.short	0x0003
        /*0012*/ 	.short	0x0018
        /*0014*/ 	.byte	0x00, 0xf5, 0x21, 0x00


	//----- nvinfo : EIATTR_KPARAM_INFO
	.align		4
.L_79:
        /*0018*/ 	.byte	0x04, 0x17
        /*001a*/ 	.short	(.L_81 - .L_80)
.L_80:
        /*001c*/ 	.word	0x00000000
        /*0020*/ 	.short	0x0002
        /*0022*/ 	.short	0x0010
        /*0024*/ 	.byte	0x00, 0xf5, 0x21, 0x00


	//----- nvinfo : EIATTR_KPARAM_INFO
	.align		4
.L_81:
        /*0028*/ 	.byte	0x04, 0x17
        /*002a*/ 	.short	(.L_83 - .L_82)
.L_82:
        /*002c*/ 	.word	0x00000000
        /*0030*/ 	.short	0x0001
        /*0032*/ 	.short	0x0008
        /*0034*/ 	.byte	0x00, 0xf0, 0x11, 0x00


	//----- nvinfo : EIATTR_KPARAM_INFO
	.align		4
.L_83:
        /*0038*/ 	.byte	0x04, 0x17
        /*003a*/ 	.short	(.L_85 - .L_84)
.L_84:
        /*003c*/ 	.word	0x00000000
        /*0040*/ 	.short	0x0000
        /*0042*/ 	.short	0x0000
        /*0044*/ 	.byte	0x00, 0xf5, 0x21, 0x00


	//----- nvinfo : EIATTR_SPARSE_MMA_MASK
	.align		4
.L_85:
        /*0048*/ 	.byte	0x03, 0x50
        /*004a*/ 	.short	0x0000


	//----- nvinfo : EIATTR_MAXREG_COUNT
	.align		4
        /*004c*/ 	.byte	0x03, 0x1b
        /*004e*/ 	.short	0x00ff


	//----- nvinfo : EIATTR_MERCURY_ISA_VERSION
	.align		4
        /*0050*/ 	.byte	0x03, 0x5f
        /*0052*/ 	.short	0x0101


	//----- nvinfo : EIATTR_VRC_CTA_INIT_COUNT
	.align		4
        /*0054*/ 	.byte	0x02, 0x4a
	.zero		1
	.zero		1


	//----- nvinfo : EIATTR_EXIT_INSTR_OFFSETS
	.align		4
        /*0058*/ 	.byte	0x04, 0x1c
        /*005a*/ 	.short	(.L_87 - .L_86)


	//   ....[0]....
.L_86:
        /*005c*/ 	.word	0x00000070


	//   ....[1]....
        /*0060*/ 	.word	0x00000370


	//   ....[2]....
        /*0064*/ 	.word	0x00000400


	//----- nvinfo : EIATTR_CRS_STACK_SIZE
	.align		4
.L_87:
        /*0068*/ 	.byte	0x04, 0x1e
        /*006a*/ 	.short	(.L_89 - .L_88)
.L_88:
        /*006c*/ 	.word	0x00000000


	//----- nvinfo : EIATTR_CBANK_PARAM_SIZE
	.align		4
.L_89:
        /*0070*/ 	.byte	0x03, 0x19
        /*0072*/ 	.short	0x0020


	//----- nvinfo : EIATTR_PARAM_CBANK
	.align		4
        /*0074*/ 	.byte	0x04, 0x0a
        /*0076*/ 	.short	(.L_91 - .L_90)
	.align		4
.L_90:
        /*0078*/ 	.word	index@(.nv.constant0._Z21findMinEdgeCandidatesP4EdgeiPiPy)
        /*007c*/ 	.short	0x0380
        /*007e*/ 	.short	0x0020


	//----- nvinfo : EIATTR_SW_WAR
	.align		4
.L_91:
        /*0080*/ 	.byte	0x04, 0x36
        /*0082*/ 	.short	(.L_93 - .L_92)
.L_92:
        /*0084*/ 	.word	0x00000008
.L_93:


//--------------------- .nv.info._Z14initCandidatesPyiy --------------------------
	.section	.nv.info._Z14initCandidatesPyiy,"",@"SHT_CUDA_INFO"
	.sectionflags	@""
	.align	4


	//----- nvinfo : EIATTR_CUDA_API_VERSION
	.align		4
        /*0000*/ 	.byte	0x04, 0x37
        /*0002*/ 	.short	(.L_95 - .L_94)
.L_94:
        /*0004*/ 	.word	0x00000082


	//----- nvinfo : EIATTR_KPARAM_INFO
	.align		4
.L_95:
        /*0008*/ 	.byte	0x04, 0x17
        /*000a*/ 	.short	(.L_97 - .L_96)
.L_96:
        /*000c*/ 	.word	0x00000000
        /*0010*/ 	.short	0x0002
        /*0012*/ 	.short	0x0010
        /*0014*/ 	.byte	0x00, 0xf0, 0x21, 0x00


	//----- nvinfo : EIATTR_KPARAM_INFO
	.align		4
.L_97:
        /*0018*/ 	.byte	0x04, 0x17
        /*001a*/ 	.short	(.L_99 - .L_98)
.L_98:
        /*001c*/ 	.word	0x00000000
        /*0020*/ 	.short	0x0001
        /*0022*/ 	.short	0x0008
        /*0024*/ 	.byte	0x00, 0xf0, 0x11, 0x00


	//----- nvinfo : EIATTR_KPARAM_INFO
	.align		4
.L_99:
        /*0028*/ 	.byte	0x04, 0x17
        /*002a*/ 	.short	(.L_101 - .L_100)
.L_100:
        /*002c*/ 	.word	0x00000000
        /*0030*/ 	.short	0x0000
        /*0032*/ 	.short	0x0000
        /*0034*/ 	.byte	0x00, 0xf5, 0x21, 0x00


	//----- nvinfo : EIATTR_SPARSE_MMA_MASK
	.align		4
.L_101:
        /*0038*/ 	.byte	0x03, 0x50
        /*003a*/ 	.short	0x0000


	//----- nvinfo : EIATTR_MAXREG_COUNT
	.align		4
        /*003c*/ 	.byte	0x03, 0x1b
        /*003e*/ 	.short	0x00ff


	//----- nvinfo : EIATTR_MERCURY_ISA_VERSION
	.align		4
        /*0040*/ 	.byte	0x03, 0x5f
        /*0042*/ 	.short	0x0101


	//----- nvinfo : EIATTR_VRC_CTA_INIT_COUNT
	.align		4
        /*0044*/ 	.byte	0x02, 0x4a
	.zero		1
	.zero		1


	//----- nvinfo : EIATTR_EXIT_INSTR_OFFSETS
	.align		4
        /*0048*/ 	.byte	0x04, 0x1c
        /*004a*/ 	.short	(.L_103 - .L_102)


	//   ....[0]....
.L_102:
        /*004c*/ 	.word	0x00000070


	//   ....[1]....
        /*0050*/ 	.word	0x000000d0


	//----- nvinfo : EIATTR_CBANK_PARAM_SIZE
	.align		4
.L_103:
        /*0054*/ 	.byte	0x03, 0x19
        /*0056*/ 	.short	0x0018


	//----- nvinfo : EIATTR_PARAM_CBANK
	.align		4
        /*0058*/ 	.byte	0x04, 0x0a
        /*005a*/ 	.short	(.L_105 - .L_104)
	.align		4
.L_104:
        /*005c*/ 	.word	index@(.nv.constant0._Z14initCandidatesPyiy)
        /*0060*/ 	.short	0x0380
        /*0062*/ 	.short	0x0018


	//----- nvinfo : EIATTR_SW_WAR
	.align		4
.L_105:
        /*0064*/ 	.byte	0x04, 0x36
        /*0066*/ 	.short	(.L_107 - .L_106)
.L_106:
        /*0068*/ 	.word	0x00000008
.L_107:


//--------------------- .nv.info._Z14initComponentsPii --------------------------
	.section	.nv.info._Z14initComponentsPii,"",@"SHT_CUDA_INFO"
	.sectionflags	@""
	.align	4


	//----- nvinfo : EIATTR_CUDA_API_VERSION
	.align		4
        /*0000*/ 	.byte	0x04, 0x37
        /*0002*/ 	.short	(.L_109 - .L_108)
.L_108:
        /*0004*/ 	.word	0x00000082


	//----- nvinfo : EIATTR_KPARAM_INFO
	.align		4
.L_109:
        /*0008*/ 	.byte	0x04, 0x17
        /*000a*/ 	.short	(.L_111 - .L_110)
.L_110:
        /*000c*/ 	.word	0x00000000
        /*0010*/ 	.short	0x0001
        /*0012*/ 	.short	0x0008
        /*0014*/ 	.byte	0x00, 0xf0, 0x11, 0x00


	//----- nvinfo : EIATTR_KPARAM_INFO
	.align		4
.L_111:
        /*0018*/ 	.byte	0x04, 0x17
        /*001a*/ 	.short	(.L_113 - .L_112)
.L_112:
        /*001c*/ 	.word	0x00000000
        /*0020*/ 	.short	0x0000
        /*0022*/ 	.short	0x0000
        /*0024*/ 	.byte	0x00, 0xf5, 0x21, 0x00


	//----- nvinfo : EIATTR_SPARSE_MMA_MASK
	.align		4
.L_113:
        /*0028*/ 	.byte	0x03, 0x50
        /*002a*/ 	.short	0x0000


	//----- nvinfo : EIATTR_MAXREG_COUNT
	.align		4
        /*002c*/ 	.byte	0x03, 0x1b
        /*002e*/ 	.short	0x00ff


	//----- nvinfo : EIATTR_MERCURY_ISA_VERSION
	.align		4
        /*0030*/ 	.byte	0x03, 0x5f
        /*0032*/ 	.short	0x0101


	//----- nvinfo : EIATTR_VRC_CTA_INIT_COUNT
	.align		4
        /*0034*/ 	.byte	0x02, 0x4a
	.zero		1
	.zero		1


	//----- nvinfo : EIATTR_EXIT_INSTR_OFFSETS
	.align		4
        /*0038*/ 	.byte	0x04, 0x1c
        /*003a*/ 	.short	(.L_115 - .L_114)


	//   ....[0]....
.L_114:
        /*003c*/ 	.word	0x00000070


	//   ....[1]....
        /*0040*/ 	.word	0x000000c0


	//----- nvinfo : EIATTR_CBANK_PARAM_SIZE
	.align		4
.L_115:
        /*0044*/ 	.byte	0x03, 0x19
        /*0046*/ 	.short	0x000c


	//----- nvinfo : EIATTR_PARAM_CBANK
	.align		4
        /*0048*/ 	.byte	0x04, 0x0a
        /*004a*/ 	.short	(.L_117 - .L_116)
	.align		4
.L_116:
        /*004c*/ 	.word	index@(.nv.constant0._Z14initComponentsPii)
        /*0050*/ 	.short	0x0380
        /*0052*/ 	.short	0x000c


	//----- nvinfo : EIATTR_SW_WAR
	.align		4
.L_117:
        /*0054*/ 	.byte	0x04, 0x36
        /*0056*/ 	.short	(.L_119 - .L_118)
.L_118:
        /*0058*/ 	.word	0x00000008
.L_119:


//--------------------- .nv.info._Z13adjustWeightsP4Edgei --------------------------
	.section	.nv.info._Z13adjustWeightsP4Edgei,"",@"SHT_CUDA_INFO"
	.sectionflags	@""
	.align	4


	//----- nvinfo : EIATTR_CUDA_API_VERSION
	.align		4
        /*0000*/ 	.byte	0x04, 0x37
        /*0002*/ 	.short	(.L_121 - .L_120)
.L_120:
        /*0004*/ 	.word	0x00000082


	//----- nvinfo : EIATTR_KPARAM_INFO
	.align		4
.L_121:
        /*0008*/ 	.byte	0x04, 0x17
        /*000a*/ 	.short	(.L_123 - .L_122)
.L_122:
        /*000c*/ 	.word	0x00000000
        /*0010*/ 	.short	0x0001
        /*0012*/ 	.short	0x0008
        /*0014*/ 	.byte	0x00, 0xf0, 0x11, 0x00


	//----- nvinfo : EIATTR_KPARAM_INFO
	.align		4
.L_123:
        /*0018*/ 	.byte	0x04, 0x17
        /*001a*/ 	.short	(.L_125 - .L_124)
.L_124:
        /*001c*/ 	.word	0x00000000
        /*0020*/ 	.short	0x0000
        /*0022*/ 	.short	0x0000
        /*0024*/ 	.byte	0x00, 0xf5, 0x21, 0x00


	//----- nvinfo : EIATTR_SPARSE_MMA_MASK
	.align		4
.L_125:
        /*0028*/ 	.byte	0x03, 0x50
        /*002a*/ 	.short	0x0000


	//----- nvinfo : EIATTR_MAXREG_COUNT
	.align		4
        /*002c*/ 	.byte	0x03, 0x1b
        /*002e*/ 	.short	0x00ff


	//----- nvinfo : EIATTR_MERCURY_ISA_VERSION
	.align		4
        /*0030*/ 	.byte	0x03, 0x5f
        /*0032*/ 	.short	0x0101


	//----- nvinfo : EIATTR_VRC_CTA_INIT_COUNT
	.align		4
        /*0034*/ 	.byte	0x02, 0x4a
	.zero		1
	.zero		1


	//----- nvinfo : EIATTR_EXIT_INSTR_OFFSETS
	.align		4
        /*0038*/ 	.byte	0x04, 0x1c
        /*003a*/ 	.short	(.L_127 - .L_126)


	//   ....[0]....
.L_126:
        /*003c*/ 	.word	0x00000070


	//   ....[1]....
        /*0040*/ 	.word	0x000000f0


	//----- nvinfo : EIATTR_CBANK_PARAM_SIZE
	.align		4
.L_127:
        /*0044*/ 	.byte	0x03, 0x19
        /*0046*/ 	.short	0x000c


	//----- nvinfo : EIATTR_PARAM_CBANK
	.align		4
        /*0048*/ 	.byte	0x04, 0x0a
        /*004a*/ 	.short	(.L_129 - .L_128)
	.align		4
.L_128:
        /*004c*/ 	.word	index@(.nv.constant0._Z13adjustWeightsP4Edgei)
        /*0050*/ 	.short	0x0380
        /*0052*/ 	.short	0x000c


	//----- nvinfo : EIATTR_SW_WAR
	.align		4
.L_129:
        /*0054*/ 	.byte	0x04, 0x36
        /*0056*/ 	.short	(.L_131 - .L_130)
.L_130:
        /*0058*/ 	.word	0x00000008
.L_131:


//--------------------- .nv.callgraph             --------------------------
	.section	.nv.callgraph,"",@"SHT_CUDA_CALLGRAPH"
	.align	4
	.sectionentsize	8
	.align		4
        /*0000*/ 	.word	0x00000000
	.align		4
        /*0004*/ 	.word	0xffffffff
	.align		4
        /*0008*/ 	.word	0x00000000
	.align		4
        /*000c*/ 	.word	0xfffffffe
	.align		4
        /*0010*/ 	.word	0x00000000
	.align		4
        /*0014*/ 	.word	0xfffffffd
	.align		4
        /*0018*/ 	.word	0x00000000
	.align		4
        /*001c*/ 	.word	0xfffffffc


//--------------------- .text._Z18compressComponentsPii --------------------------
	.section	.text._Z18compressComponentsPii,"ax",@progbits
	.align	128
        .global         _Z18compressComponentsPii
        .type           _Z18compressComponentsPii,@function
        .size           _Z18compressComponentsPii,(.L_x_21 - _Z18compressComponentsPii)
        .other          _Z18compressComponentsPii,@"STO_CUDA_ENTRY STV_DEFAULT"
_Z18compressComponentsPii:
.text._Z18compressComponentsPii:
[----:B------:R-:W-:Y:S01]  /*0000*/  LDC R1, c[0x0][0x37c] ;  /* 0x0000df00ff017b82 */ /* 0x000fe20000000800 */
[----:B------:R-:W0:Y:S07]  /*0010*/  S2R R3, SR_TID.X ;  /* 0x0000000000037919 */ /* 0x000e2e0000002100 */
[----:B------:R-:W0:Y:S01]  /*0020*/  S2UR UR4, SR_CTAID.X ;  /* 0x00000000000479c3 */ /* 0x000e220000002500 */
[----:B------:R-:W1:Y:S07]  /*0030*/  LDCU UR5, c[0x0][0x388] ;  /* 0x00007100ff0577ac */ /* 0x000e6e0008000800 */
[----:B------:R-:W0:Y:S02]  /*0040*/  LDC R0, c[0x0][0x360] ;  /* 0x0000d800ff007b82 */ /* 0x000e240000000800 */
[----:B0-----:R-:W-:-:S05]  /*0050*/  IMAD R3, R0, UR4, R3 ;  /* 0x0000000400037c24 */ /* 0x001fca000f8e0203 */
[----:B-1----:R-:W-:-:S13]  /*0060*/  ISETP.GE.AND P0, PT, R3, UR5, PT ;  /* 0x0000000503007c0c */ /* 0x002fda000bf06270 */
[----:B------:R-:W-:Y:S05]  /*0070*/  @P0 EXIT ;  /* 0x000000000000094d */ /* 0x000fea0003800000 */
[----:B------:R-:W0:Y:S01]  /*0080*/  LDC.64 R6, c[0x0][0x380] ;  /* 0x0000e000ff067b82 */ /* 0x000e220000000a00 */
[----:B------:R-:W1:Y:S01]  /*0090*/  LDCU.64 UR4, c[0x0][0x358] ;  /* 0x00006b00ff0477ac */ /* 0x000e620008000a00 */
[----:B0-----:R-:W-:-:S05]  /*00a0*/  IMAD.WIDE R2, R3, 0x4, R6 ;  /* 0x0000000403027825 */ /* 0x001fca00078e0206 */
[----:B-1----:R-:W2:Y:S02]  /*00b0*/  LDG.E R9, desc[UR4][R2.64] ;  /* 0x0000000402097981 */ /* 0x002ea4000c1e1900 */
[----:B--2---:R-:W-:-:S06]  /*00c0*/  IMAD.WIDE R4, R9, 0x4, R6 ;  /* 0x0000000409047825 */ /* 0x004fcc00078e0206 */
[----:B------:R-:W2:Y:S02]  /*00d0*/  LDG.E R4, desc[UR4][R4.64] ;  /* 0x0000000404047981 */ /* 0x000ea4000c1e1900 */
[----:B--2---:R-:W-:-:S13]  /*00e0*/  ISETP.NE.AND P0, PT, R9, R4, PT ;  /* 0x000000040900720c */ /* 0x004fda0003f05270 */
[----:B------:R-:W-:Y:S05]  /*00f0*/  @!P0 EXIT ;  /* 0x000000000000894d */ /* 0x000fea0003800000 */
[----:B------:R-:W-:-:S07]  /*0100*/  MOV R9, R4 ;  /* 0x0000000400097202 */ /* 0x000fce0000000f00 */
.L_x_0:
[C---:B------:R-:W-:Y:S01]  /*0110*/  IMAD.WIDE R4, R9.reuse, 0x4, R6 ;  /* 0x0000000409047825 */ /* 0x040fe200078e0206 */
[----:B------:R0:W-:Y:S05]  /*0120*/  STG.E desc[UR4][R2.64], R9 ;  /* 0x0000000902007986 */ /* 0x0001ea000c101904 */
[----:B------:R-:W2:Y:S02]  /*0130*/  LDG.E R4, desc[UR4][R4.64] ;  /* 0x0000000404047981 */ /* 0x000ea4000c1e1900 */
[-C--:B--2---:R-:W-:Y:S02]  /*0140*/  ISETP.NE.AND P0, PT, R9, R4.reuse, PT ;  /* 0x000000040900720c */ /* 0x084fe40003f05270 */
[----:B0-----:R-:W-:-:S11]  /*0150*/  MOV R9, R4 ;  /* 0x0000000400097202 */ /* 0x001fd60000000f00 */
[----:B------:R-:W-:Y:S05]  /*0160*/  @P0 BRA `(.L_x_0) ;  /* 0xfffffffc00e80947 */ /* 0x000fea000383ffff */
[----:B------:R-:W-:Y:S05]  /*0170*/  EXIT ;  /* 0x000000000000794d */ /* 0x000fea0003800000 */
.L_x_1:
[----:B------:R-:W-:-:S00]  /*0180*/  BRA `(.L_x_1) ;  /* 0xfffffffc00fc7947 */ /* 0x000fc0000383ffff */
[----:B------:R-:W-:-:S00]  /*0190*/  NOP ;  /* 0x0000000000007918 */ /* 0x000fc00000000000 */
        /* <DEDUP_REMOVED lines=14> */
.L_x_21:


//--------------------- .text._Z15unionComponentsP4EdgePiPyiS1_S1_y --------------------------
	.section	.text._Z15unionComponentsP4EdgePiPyiS1_S1_y,"ax",@progbits
	.align	128
        .global         _Z15unionComponentsP4EdgePiPyiS1_S1_y
        .type           _Z15unionComponentsP4EdgePiPyiS1_S1_y,@function
        .size           _Z15unionComponentsP4EdgePiPyiS1_S1_y,(.L_x_22 - _Z15unionComponentsP4EdgePiPyiS1_S1_y)
        .other          _Z15unionComponentsP4EdgePiPyiS1_S1_y,@"STO_CUDA_ENTRY STV_DEFAULT"
_Z15unionComponentsP4EdgePiPyiS1_S1_y:
.text._Z15unionComponentsP4EdgePiPyiS1_S1_y:
        /* <DEDUP_REMOVED lines=10> */
[----:B0-----:R-:W-:-:S06]  /*00a0*/  IMAD.WIDE R4, R7, 0x4, R2 ;  /* 0x0000000407047825 */ /* 0x001fcc00078e0202 */
[----:B-1----:R-:W2:Y:S02]  /*00b0*/  LDG.E R4, desc[UR4][R4.64] ;  /* 0x0000000404047981 */ /* 0x002ea4000c1e1900 */
[----:B--2---:R-:W-:-:S13]  /*00c0*/  ISETP.NE.AND P0, PT, R4, R7, PT ;  /* 0x000000070400720c */ /* 0x004fda0003f05270 */
[----:B------:R-:W-:Y:S05]  /*00d0*/  @P0 EXIT ;  /* 0x000000000000094d */ /* 0x000fea0003800000 */
[----:B------:R-:W0:Y:S01]  /*00e0*/  LDC.64 R4, c[0x0][0x390] ;  /* 0x0000e400ff047b82 */ /* 0x000e220000000a00 */
[----:B------:R-:W1:Y:S01]  /*00f0*/  LDCU.64 UR6, c[0x0][0x3b0] ;  /* 0x00007600ff0677ac */ /* 0x000e620008000a00 */
[----:B0-----:R-:W-:-:S05]  /*0100*/  IMAD.WIDE R4, R7, 0x8, R4 ;  /* 0x0000000807047825 */ /* 0x001fca00078e0204 */
[----:B------:R-:W1:Y:S02]  /*0110*/  LDG.E.64 R6, desc[UR4][R4.64] ;  /* 0x0000000404067981 */ /* 0x000e64000c1e1b00 */
[----:B-1----:R-:W-:-:S04]  /*0120*/  ISETP.NE.U32.AND P0, PT, R6, UR6, PT ;  /* 0x0000000606007c0c */ /* 0x002fc8000bf05070 */
[----:B------:R-:W-:-:S13]  /*0130*/  ISETP.NE.AND.EX P0, PT, R7, UR7, PT, P0 ;  /* 0x0000000707007c0c */ /* 0x000fda000bf05300 */
[----:B------:R-:W-:Y:S05]  /*0140*/  @!P0 EXIT ;  /* 0x000000000000894d */ /* 0x000fea0003800000 */
[----:B------:R-:W0:Y:S01]  /*0150*/  LDCU.64 UR6, c[0x0][0x380] ;  /* 0x00007000ff0677ac */ /* 0x000e220008000a00 */
[----:B------:R-:W-:-:S04]  /*0160*/  SHF.R.S64 R4, RZ, 0x1c, R6 ;  /* 0x0000001cff047819 */ /* 0x000fc80000001006 */
[----:B0-----:R-:W-:-:S04]  /*0170*/  IADD3 R4, P0, PT, R4, UR6, RZ ;  /* 0x0000000604047c10 */ /* 0x001fc8000ff1e0ff */
[----:B------:R-:W-:-:S05]  /*0180*/  LEA.HI.X.SX32 R5, R6, UR7, 0x4, P0 ;  /* 0x0000000706057c11 */ /* 0x000fca00080f26ff */
[----:B------:R-:W2:Y:S04]  /*0190*/  LDG.E R11, desc[UR4][R4.64] ;  /* 0x00000004040b7981 */ /* 0x000ea8000c1e1900 */
[----:B------:R0:W5:Y:S01]  /*01a0*/  LDG.E R10, desc[UR4][R4.64+0x4] ;  /* 0x00000404040a7981 */ /* 0x000162000c1e1900 */
[----:B--2---:R-:W-:-:S05]  /*01b0*/  IMAD.WIDE R6, R11, 0x4, R2 ;  /* 0x000000040b067825 */ /* 0x004fca00078e0202 */
[----:B------:R-:W2:Y:S01]  /*01c0*/  LDG.E R0, desc[UR4][R6.64] ;  /* 0x0000000406007981 */ /* 0x000ea2000c1e1900 */
[----:B------:R-:W-:Y:S01]  /*01d0*/  BSSY.RECONVERGENT B0, `(.L_x_2) ;  /* 0x000000c000007945 */ /* 0x000fe20003800200 */
[----:B--2---:R-:W-:-:S13]  /*01e0*/  ISETP.NE.AND P0, PT, R11, R0, PT ;  /* 0x000000000b00720c */ /* 0x004fda0003f05270 */
[----:B0-----:R-:W-:Y:S05]  /*01f0*/  @!P0 BRA `(.L_x_3) ;  /* 0x0000000000248947 */ /* 0x001fea0003800000 */
[----:B------:R-:W-:Y:S01]  /*0200*/  BSSY.RECONVERGENT B1, `(.L_x_3) ;  /* 0x0000008000017945 */ /* 0x000fe20003800200 */
.L_x_4:
[----:B------:R-:W-:-:S05]  /*0210*/  IMAD.WIDE R8, R0, 0x4, R2 ;  /* 0x0000000400087825 */ /* 0x000fca00078e0202 */
[----:B------:R-:W2:Y:S04]  /*0220*/  LDG.E R11, desc[UR4][R8.64] ;  /* 0x00000004080b7981 */ /* 0x000ea8000c1e1900 */
[----:B--2---:R0:W-:Y:S02]  /*0230*/  STG.E desc[UR4][R6.64], R11 ;  /* 0x0000000b06007986 */ /* 0x0041e4000c101904 */
[----:B0-----:R-:W-:-:S05]  /*0240*/  IMAD.WIDE R6, R11, 0x4, R2 ;  /* 0x000000040b067825 */ /* 0x001fca00078e0202 */
[----:B------:R-:W2:Y:S02]  /*0250*/  LDG.E R0, desc[UR4][R6.64] ;  /* 0x0000000406007981 */ /* 0x000ea4000c1e1900 */
[----:B--2---:R-:W-:-:S13]  /*0260*/  ISETP.NE.AND P0, PT, R11, R0, PT ;  /* 0x000000000b00720c */ /* 0x004fda0003f05270 */
[----:B------:R-:W-:Y:S05]  /*0270*/  @P0 BRA `(.L_x_4) ;  /* 0xfffffffc00e40947 */ /* 0x000fea000383ffff */
[----:B------:R-:W-:Y:S05]  /*0280*/  BSYNC.RECONVERGENT B1 ;  /* 0x0000000000017941 */ /* 0x000fea0003800200 */
.L_x_3:
[----:B------:R-:W-:Y:S05]  /*0290*/  BSYNC.RECONVERGENT B0 ;  /* 0x0000000000007941 */ /* 0x000fea0003800200 */
.L_x_2:
[----:B-----5:R-:W-:-:S05]  /*02a0*/  IMAD.WIDE R6, R10, 0x4, R2 ;  /* 0x000000040a067825 */ /* 0x020fca00078e0202 */
[----:B------:R-:W2:Y:S01]  /*02b0*/  LDG.E R9, desc[UR4][R6.64] ;  /* 0x0000000406097981 */ /* 0x000ea2000c1e1900 */
[----:B------:R-:W-:Y:S01]  /*02c0*/  BSSY.RECONVERGENT B0, `(.L_x_5) ;  /* 0x000000c000007945 */ /* 0x000fe20003800200 */
[----:B--2---:R-:W-:-:S13]  /*02d0*/  ISETP.NE.AND P0, PT, R10, R9, PT ;  /* 0x000000090a00720c */ /* 0x004fda0003f05270 */
[----:B------:R-:W-:Y:S05]  /*02e0*/  @!P0 BRA `(.L_x_6) ;  /* 0x0000000000248947 */ /* 0x000fea0003800000 */
[----:B------:R-:W-:Y:S01]  /*02f0*/  BSSY.RECONVERGENT B1, `(.L_x_6) ;  /* 0x0000008000017945 */ /* 0x000fe20003800200 */
.L_x_7:
        /* <DEDUP_REMOVED lines=8> */
.L_x_6:
[----:B------:R-:W-:Y:S05]  /*0380*/  BSYNC.RECONVERGENT B0 ;  /* 0x0000000000007941 */ /* 0x000fea0003800200 */
.L_x_5:
[----:B------:R-:W-:-:S13]  /*0390*/  ISETP.NE.AND P0, PT, R11, R10, PT ;  /* 0x0000000a0b00720c */ /* 0x000fda0003f05270 */
[----:B------:R-:W-:Y:S05]  /*03a0*/  @!P0 EXIT ;  /* 0x000000000000894d */ /* 0x000fea0003800000 */
[CC--:B------:R-:W-:Y:S02]  /*03b0*/  VIMNMX R6, PT, PT, R10.reuse, R11.reuse, !PT ;  /* 0x0000000b0a067248 */ /* 0x0c0fe40007fe0100 */
[----:B------:R-:W-:-:S03]  /*03c0*/  VIMNMX R7, PT, PT, R10, R11, PT ;  /* 0x0000000b0a077248 */ /* 0x000fc60003fe0100 */
[----:B------:R-:W-:-:S06]  /*03d0*/  IMAD.WIDE R2, R6, 0x4, R2 ;  /* 0x0000000406027825 */ /* 0x000fcc00078e0202 */
[----:B------:R-:W2:Y:S02]  /*03e0*/  ATOMG.E.CAS.STRONG.GPU PT, R3, [R2], R6, R7 ;  /* 0x00000006020373a9 */ /* 0x000ea400001ee107 */
[----:B--2---:R-:W-:-:S13]  /*03f0*/  ISETP.NE.AND P0, PT, R3, R6, PT ;  /* 0x000000060300720c */ /* 0x004fda0003f05270 */
[----:B------:R-:W-:Y:S05]  /*0400*/  @P0 EXIT ;  /* 0x000000000000094d */ /* 0x000fea0003800000 */
[----:B------:R-:W0:Y:S01]  /*0410*/  S2R R0, SR_LANEID ;  /* 0x0000000000007919 */ /* 0x000e220000000000 */
[----:B------:R-:W1:Y:S01]  /*0420*/  LDC.64 R2, c[0x0][0x3a8] ;  /* 0x0000ea00ff027b82 */ /* 0x000e620000000a00 */
[----:B------:R-:W-:Y:S02]  /*0430*/  VOTEU.ANY UR6, UPT, PT ;  /* 0x0000000000067886 */ /* 0x000fe400038e0100 */
[----:B------:R-:W-:Y:S02]  /*0440*/  UFLO.U32 UR7, UR6 ;  /* 0x00000006000772bd */ /* 0x000fe400080e0000 */
[----:B------:R-:W1:Y:S04]  /*0450*/  POPC R9, UR6 ;  /* 0x0000000600097d09 */ /* 0x000e680008000000 */
[----:B0-----:R-:W-:-:S13]  /*0460*/  ISETP.EQ.U32.AND P0, PT, R0, UR7, PT ;  /* 0x0000000700007c0c */ /* 0x001fda000bf02070 */
[----:B-1----:R-:W-:Y:S04]  /*0470*/  @P0 REDG.E.ADD.STRONG.GPU desc[UR4][R2.64], R9 ;  /* 0x000000090200098e */ /* 0x002fe8000c12e104 */
[----:B------:R-:W2:Y:S01]  /*0480*/  LDG.E R4, desc[UR4][R4.64+0x8] ;  /* 0x0000080404047981 */ /* 0x000ea2000c1e1900 */
[----:B------:R-:W0:Y:S08]  /*0490*/  LDC.64 R6, c[0x0][0x3a0] ;  /* 0x0000e800ff067b82 */ /* 0x000e300000000a00 */
[----:B--2---:R-:W1:Y:S02]  /*04a0*/  REDUX.SUM UR6, R4 ;  /* 0x00000000040673c4 */ /* 0x004e64000000c000 */
[----:B-1----:R-:W-:-:S05]  /*04b0*/  IMAD.U32 R11, RZ, RZ, UR6 ;  /* 0x00000006ff0b7e24 */ /* 0x002fca000f8e00ff */
[----:B0-----:R-:W-:Y:S01]  /*04c0*/  @P0 REDG.E.ADD.STRONG.GPU desc[UR4][R6.64], R11 ;  /* 0x0000000b0600098e */ /* 0x001fe2000c12e104 */
[----:B------:R-:W-:Y:S05]  /*04d0*/  EXIT ;  /* 0x000000000000794d */ /* 0x000fea0003800000 */
.L_x_8:
        /* <DEDUP_REMOVED lines=10> */
.L_x_22:


//--------------------- .text._Z21findMinEdgeCandidatesP4EdgeiPiPy --------------------------
	.section	.text._Z21findMinEdgeCandidatesP4EdgeiPiPy,"ax",@progbits
	.align	128
        .global         _Z21findMinEdgeCandidatesP4EdgeiPiPy
        .type           _Z21findMinEdgeCandidatesP4EdgeiPiPy,@function
        .size           _Z21findMinEdgeCandidatesP4EdgeiPiPy,(.L_x_23 - _Z21findMinEdgeCandidatesP4EdgeiPiPy)
        .other          _Z21findMinEdgeCandidatesP4EdgeiPiPy,@"STO_CUDA_ENTRY STV_DEFAULT"
_Z21findMinEdgeCandidatesP4EdgeiPiPy:
.text._Z21findMinEdgeCandidatesP4EdgeiPiPy:
        /* <DEDUP_REMOVED lines=9> */
[----:B------:R-:W1:Y:S07]  /*0090*/  LDCU.64 UR4, c[0x0][0x358] ;  /* 0x00006b00ff0477ac */ /* 0x000e6e0008000a00 */
[----:B------:R-:W2:Y:S01]  /*00a0*/  LDC.64 R4, c[0x0][0x390] ;  /* 0x0000e400ff047b82 */ /* 0x000ea20000000a00 */
[----:B0-----:R-:W-:-:S05]  /*00b0*/  IMAD.WIDE R6, R2, 0x10, R6 ;  /* 0x0000001002067825 */ /* 0x001fca00078e0206 */
[----:B-1----:R-:W2:Y:S04]  /*00c0*/  LDG.E R15, desc[UR4][R6.64] ;  /* 0x00000004060f7981 */ /* 0x002ea8000c1e1900 */
[----:B------:R-:W3:Y:S01]  /*00d0*/  LDG.E R14, desc[UR4][R6.64+0x4] ;  /* 0x00000404060e7981 */ /* 0x000ee2000c1e1900 */
[----:B--2---:R-:W-:-:S05]  /*00e0*/  IMAD.WIDE R10, R15, 0x4, R4 ;  /* 0x000000040f0a7825 */ /* 0x004fca00078e0204 */
[----:B------:R-:W2:Y:S01]  /*00f0*/  LDG.E R0, desc[UR4][R10.64] ;  /* 0x000000040a007981 */ /* 0x000ea2000c1e1900 */
[----:B------:R-:W-:Y:S01]  /*0100*/  BSSY.RECONVERGENT B0, `(.L_x_9) ;  /* 0x0000012000007945 */ /* 0x000fe20003800200 */
[--C-:B------:R-:W-:Y:S01]  /*0110*/  SHF.R.S32.HI R9, RZ, 0x1f, R15.reuse ;  /* 0x0000001fff097819 */ /* 0x100fe2000001140f */
[--C-:B---3--:R-:W-:Y:S01]  /*0120*/  IMAD.MOV.U32 R12, RZ, RZ, R14.reuse ;  /* 0x000000ffff0c7224 */ /* 0x108fe200078e000e */
[----:B------:R-:W-:Y:S01]  /*0130*/  SHF.R.S32.HI R17, RZ, 0x1f, R14 ;  /* 0x0000001fff117819 */ /* 0x000fe2000001140e */
[----:B------:R-:W-:Y:S01]  /*0140*/  IMAD.MOV.U32 R8, RZ, RZ, R15 ;  /* 0x000000ffff087224 */ /* 0x000fe200078e000f */
[----:B--2---:R-:W-:-:S13]  /*0150*/  ISETP.NE.AND P0, PT, R15, R0, PT ;  /* 0x000000000f00720c */ /* 0x004fda0003f05270 */
[----:B------:R-:W-:Y:S05]  /*0160*/  @!P0 BRA `(.L_x_10) ;  /* 0x00000000002c8947 */ /* 0x000fea0003800000 */
[----:B------:R-:W-:Y:S01]  /*0170*/  BSSY.RECONVERGENT B1, `(.L_x_11) ;  /* 0x0000008000017945 */ /* 0x000fe20003800200 */
.L_x_12:
        /* <DEDUP_REMOVED lines=8> */
.L_x_11:
[--C-:B------:R-:W-:Y:S01]  /*0200*/  SHF.R.S32.HI R9, RZ, 0x1f, R15.reuse ;  /* 0x0000001fff097819 */ /* 0x100fe2000001140f */
[----:B------:R-:W-:-:S07]  /*0210*/  IMAD.MOV.U32 R8, RZ, RZ, R15 ;  /* 0x000000ffff087224 */ /* 0x000fce00078e000f */
.L_x_10:
[----:B------:R-:W-:Y:S05]  /*0220*/  BSYNC.RECONVERGENT B0 ;  /* 0x0000000000007941 */ /* 0x000fea0003800200 */
.L_x_9:
[----:B------:R-:W0:Y:S02]  /*0230*/  LDCU.64 UR6, c[0x0][0x390] ;  /* 0x00007200ff0677ac */ /* 0x000e240008000a00 */
[----:B0-----:R-:W-:-:S04]  /*0240*/  LEA R10, P0, R14, UR6, 0x2 ;  /* 0x000000060e0a7c11 */ /* 0x001fc8000f8010ff */
[----:B------:R-:W-:-:S05]  /*0250*/  LEA.HI.X R11, R14, UR7, R17, 0x2, P0 ;  /* 0x000000070e0b7c11 */ /* 0x000fca00080f1411 */
[----:B------:R-:W2:Y:S01]  /*0260*/  LDG.E R13, desc[UR4][R10.64] ;  /* 0x000000040a0d7981 */ /* 0x000ea2000c1e1900 */
[----:B------:R-:W-:Y:S01]  /*0270*/  BSSY.RECONVERGENT B0, `(.L_x_13) ;  /* 0x000000e000007945 */ /* 0x000fe20003800200 */
[----:B--2---:R-:W-:-:S13]  /*0280*/  ISETP.NE.AND P0, PT, R12, R13, PT ;  /* 0x0000000d0c00720c */ /* 0x004fda0003f05270 */
[----:B------:R-:W-:Y:S05]  /*0290*/  @!P0 BRA `(.L_x_14) ;  /* 0x00000000002c8947 */ /* 0x000fea0003800000 */
[----:B------:R-:W-:Y:S01]  /*02a0*/  BSSY.RECONVERGENT B1, `(.L_x_15) ;  /* 0x0000008000017945 */ /* 0x000fe20003800200 */
.L_x_16:
[----:B------:R-:W-:-:S06]  /*02b0*/  IMAD.WIDE R12, R13, 0x4, R4 ;  /* 0x000000040d0c7825 */ /* 0x000fcc00078e0204 */
[----:B------:R-:W2:Y:S04]  /*02c0*/  LDG.E R12, desc[UR4][R12.64] ;  /* 0x000000040c0c7981 */ /* 0x000ea8000c1e1900 */
[----:B--2---:R0:W-:Y:S02]  /*02d0*/  STG.E desc[UR4][R10.64], R12 ;  /* 0x0000000c0a007986 */ /* 0x0041e4000c101904 */
[----:B0-----:R-:W-:-:S05]  /*02e0*/  IMAD.WIDE R10, R12, 0x4, R4 ;  /* 0x000000040c0a7825 */ /* 0x001fca00078e0204 */
[----:B------:R-:W2:Y:S02]  /*02f0*/  LDG.E R13, desc[UR4][R10.64] ;  /* 0x000000040a0d7981 */ /* 0x000ea4000c1e1900 */
[----:B--2---:R-:W-:-:S13]  /*0300*/  ISETP.NE.AND P0, PT, R12, R13, PT ;  /* 0x0000000d0c00720c */ /* 0x004fda0003f05270 */
[----:B------:R-:W-:Y:S05]  /*0310*/  @P0 BRA `(.L_x_16) ;  /* 0xfffffffc00e40947 */ /* 0x000fea000383ffff */
[----:B------:R-:W-:Y:S05]  /*0320*/  BSYNC.RECONVERGENT B1 ;  /* 0x0000000000017941 */ /* 0x000fea0003800200 */
.L_x_15:
[--C-:B------:R-:W-:Y:S01]  /*0330*/  SHF.R.S32.HI R17, RZ, 0x1f, R12.reuse ;  /* 0x0000001fff117819 */ /* 0x100fe2000001140c */
[----:B------:R-:W-:-:S07]  /*0340*/  IMAD.MOV.U32 R14, RZ, RZ, R12 ;  /* 0x000000ffff0e7224 */ /* 0x000fce00078e000c */
.L_x_14:
[----:B------:R-:W-:Y:S05]  /*0350*/  BSYNC.RECONVERGENT B0 ;  /* 0x0000000000007941 */ /* 0x000fea0003800200 */
.L_x_13:
[----:B------:R-:W-:-:S13]  /*0360*/  ISETP.NE.AND P0, PT, R15, R12, PT ;  /* 0x0000000c0f00720c */ /* 0x000fda0003f05270 */
[----:B------:R-:W-:Y:S05]  /*0370*/  @!P0 EXIT ;  /* 0x000000000000894d */ /* 0x000fea0003800000 */
[----:B------:R-:W2:Y:S01]  /*0380*/  LDG.E R3, desc[UR4][R6.64+0x8] ;  /* 0x0000080406037981 */ /* 0x000ea2000c1e1900 */
[----:B------:R-:W0:Y:S02]  /*0390*/  LDCU.64 UR6, c[0x0][0x398] ;  /* 0x00007300ff0677ac */ /* 0x000e240008000a00 */
[----:B0-----:R-:W-:Y:S02]  /*03a0*/  LEA R4, P0, R8, UR6, 0x3 ;  /* 0x0000000608047c11 */ /* 0x001fe4000f8018ff */
[----:B------:R-:W-:Y:S02]  /*03b0*/  LEA R10, P1, R14, UR6, 0x3 ;  /* 0x000000060e0a7c11 */ /* 0x000fe4000f8218ff */
[----:B------:R-:W-:Y:S02]  /*03c0*/  LEA.HI.X R5, R8, UR7, R9, 0x3, P0 ;  /* 0x0000000708057c11 */ /* 0x000fe400080f1c09 */
[----:B------:R-:W-:-:S03]  /*03d0*/  LEA.HI.X R11, R14, UR7, R17, 0x3, P1 ;  /* 0x000000070e0b7c11 */ /* 0x000fc600088f1c11 */
[----:B--2---:R-:W-:Y:S04]  /*03e0*/  REDG.E.MIN.64.STRONG.GPU desc[UR4][R4.64], R2 ;  /* 0x000000020400798e */ /* 0x004fe8000c92e504 */
[----:B------:R-:W-:Y:S01]  /*03f0*/  REDG.E.MIN.64.STRONG.GPU desc[UR4][R10.64], R2 ;  /* 0x000000020a00798e */ /* 0x000fe2000c92e504 */
[----:B------:R-:W-:Y:S05]  /*0400*/  EXIT ;  /* 0x000000000000794d */ /* 0x000fea0003800000 */
.L_x_17:
        /* <DEDUP_REMOVED lines=15> */
.L_x_23:


//--------------------- .text._Z14initCandidatesPyiy --------------------------
	.section	.text._Z14initCandidatesPyiy,"ax",@progbits
	.align	128
        .global         _Z14initCandidatesPyiy
        .type           _Z14initCandidatesPyiy,@function
        .size           _Z14initCandidatesPyiy,(.L_x_24 - _Z14initCandidatesPyiy)
        .other          _Z14initCandidatesPyiy,@"STO_CUDA_ENTRY STV_DEFAULT"
_Z14initCandidatesPyiy:
.text._Z14initCandidatesPyiy:
        /* <DEDUP_REMOVED lines=10> */
[----:B------:R-:W1:Y:S01]  /*00a0*/  LDC.64 R4, c[0x0][0x390] ;  /* 0x0000e400ff047b82 */ /* 0x000e620000000a00 */
[----:B0-----:R-:W-:-:S05]  /*00b0*/  IMAD.WIDE R2, R7, 0x8, R2 ;  /* 0x0000000807027825 */ /* 0x001fca00078e0202 */
[----:B-1----:R-:W-:Y:S01]  /*00c0*/  STG.E.64 desc[UR4][R2.64], R4 ;  /* 0x0000000402007986 */ /* 0x002fe2000c101b04 */
[----:B------:R-:W-:Y:S05]  /*00d0*/  EXIT ;  /* 0x000000000000794d */ /* 0x000fea0003800000 */
.L_x_18:
        /* <DEDUP_REMOVED lines=10> */
.L_x_24:


//--------------------- .text._Z14initComponentsPii --------------------------
	.section	.text._Z14initComponentsPii,"ax",@progbits
	.align	128
        .global         _Z14initComponentsPii
        .type           _Z14initComponentsPii,@function
        .size           _Z14initComponentsPii,(.L_x_25 - _Z14initComponentsPii)
        .other          _Z14initComponentsPii,@"STO_CUDA_ENTRY STV_DEFAULT"
_Z14initComponentsPii:
.text._Z14initComponentsPii:
        /* <DEDUP_REMOVED lines=11> */
[----:B-1----:R-:W-:Y:S01]  /*00b0*/  STG.E desc[UR4][R2.64], R5 ;  /* 0x0000000502007986 */ /* 0x002fe2000c101904 */
[----:B------:R-:W-:Y:S05]  /*00c0*/  EXIT ;  /* 0x000000000000794d */ /* 0x000fea0003800000 */
.L_x_19:
        /* <DEDUP_REMOVED lines=11> */
.L_x_25:


//--------------------- .text._Z13adjustWeightsP4Edgei --------------------------
	.section	.text._Z13adjustWeightsP4Edgei,"ax",@progbits
	.align	128
        .global         _Z13adjustWeightsP4Edgei
        .type           _Z13adjustWeightsP4Edgei,@function
        .size           _Z13adjustWeightsP4Edgei,(.L_x_26 - _Z13adjustWeightsP4Edgei)
        .other          _Z13adjustWeightsP4Edgei,@"STO_CUDA_ENTRY STV_DEFAULT"
_Z13adjustWeightsP4Edgei:
.text._Z13adjustWeightsP4Edgei:
        /* <DEDUP_REMOVED lines=11> */
[----:B-1----:R-:W2:Y:S04]  /*00b0*/  LDG.E R0, desc[UR4][R2.64+0x8] ;  /* 0x0000080402007981 */ /* 0x002ea8000c1e1900 */
[----:B------:R-:W2:Y:S02]  /*00c0*/  LDG.E R5, desc[UR4][R2.64+0xc] ;  /* 0x00000c0402057981 */ /* 0x000ea4000c1e1900 */
[----:B--2---:R-:W-:-:S05]  /*00d0*/  IMAD R5, R0, R5, RZ ;  /* 0x0000000500057224 */ /* 0x004fca00078e02ff */
[----:B------:R-:W-:Y:S01]  /*00e0*/  STG.E desc[UR4][R2.64+0x8], R5 ;  /* 0x0000080502007986 */ /* 0x000fe2000c101904 */
[----:B------:R-:W-:Y:S05]  /*00f0*/  EXIT ;  /* 0x000000000000794d */ /* 0x000fea0003800000 */
.L_x_20:
        /* <DEDUP_REMOVED lines=16> */
.L_x_26:


//--------------------- .nv.shared.reserved.0     --------------------------
	.section	.nv.shared.reserved.0,"aw",@nobits
	.weak		__nv_reservedSMEM_offset_0_alias
	.size		__nv_reservedSMEM_offset_0_alias, 0, 64
	.other		__nv_reservedSMEM_offset_0_alias,@"STO_CUDA_RESERVED_SHARED STV_DEFAULT"
__nv_reservedSMEM_offset_0_alias:
	.zero		0
	.zero		64


//--------------------- .nv.constant0._Z18compressComponentsPii --------------------------
	.section	.nv.constant0._Z18compressComponentsPii,"a",@progbits
	.sectionflags	@""
	.align	4
.nv.constant0._Z18compressComponentsPii:
	.zero		908


//--------------------- .nv.constant0._Z15unionComponentsP4EdgePiPyiS1_S1_y --------------------------
	.section	.nv.constant0._Z15unionComponentsP4EdgePiPyiS1_S1_y,"a",@progbits
	.sectionflags	@""
	.align	4
.nv.constant0._Z15unionComponentsP4EdgePiPyiS1_S1_y:
	.zero		952


//--------------------- .nv.constant0._Z21findMinEdgeCandidatesP4EdgeiPiPy --------------------------
	.section	.nv.constant0._Z21findMinEdgeCandidatesP4EdgeiPiPy,"a",@progbits
	.sectionflags	@""
	.align	4
.nv.constant0._Z21findMinEdgeCandidatesP4EdgeiPiPy:
	.zero		928


//--------------------- .nv.constant0._Z14initCandidatesPyiy --------------------------
	.section	.nv.constant0._Z14initCandidatesPyiy,"a",@progbits
	.sectionflags	@""
	.align	4
.nv.constant0._Z14initCandidatesPyiy:
	.zero		920


//--------------------- .nv.constant0._Z14initComponentsPii --------------------------
	.section	.nv.constant0._Z14initComponentsPii,"a",@progbits
	.sectionflags	@""
	.align	4
.nv.constant0._Z14initComponentsPii:
	.zero		908


//--------------------- .nv.constant0._Z13adjustWeightsP4Edgei --------------------------
	.section	.nv.constant0._Z13adjustWeightsP4Edgei,"a",@progbits
	.sectionflags	@""
	.align	4
.nv.constant0._Z13adjustWeightsP4Edgei:
	.zero		908


//--------------------- SYMBOLS --------------------------

	.type		.nv.reservedSmem.offset0,@object
	.size		.nv.reservedSmem.offset0,0x4
